//
// Generated by NVIDIA NVVM Compiler
//
// Compiler Build ID: CL-36424714
// Cuda compilation tools, release 13.0, V13.0.88
// Based on NVVM 20.0.0
//

.version 9.0
.target sm_100
.address_size 64

	// .globl	_Z6matMulPfS_S_jjjmmm

.visible .entry _Z6matMulPfS_S_jjjmmm(
	.param .u64 .ptr .align 1 _Z6matMulPfS_S_jjjmmm_param_0,
	.param .u64 .ptr .align 1 _Z6matMulPfS_S_jjjmmm_param_1,
	.param .u64 .ptr .align 1 _Z6matMulPfS_S_jjjmmm_param_2,
	.param .u32 _Z6matMulPfS_S_jjjmmm_param_3,
	.param .u32 _Z6matMulPfS_S_jjjmmm_param_4,
	.param .u32 _Z6matMulPfS_S_jjjmmm_param_5,
	.param .u64 _Z6matMulPfS_S_jjjmmm_param_6,
	.param .u64 _Z6matMulPfS_S_jjjmmm_param_7,
	.param .u64 _Z6matMulPfS_S_jjjmmm_param_8
)
{
	.reg .pred 	%p<13>;
	.reg .b32 	%r<13>;
	.reg .b32 	%f<100>;
	.reg .b64 	%rd<90>;

	ld.param.u64 	%rd33, [_Z6matMulPfS_S_jjjmmm_param_0];
	ld.param.u64 	%rd38, [_Z6matMulPfS_S_jjjmmm_param_1];
	ld.param.u64 	%rd34, [_Z6matMulPfS_S_jjjmmm_param_2];
	ld.param.u32 	%r4, [_Z6matMulPfS_S_jjjmmm_param_3];
	ld.param.u32 	%r3, [_Z6matMulPfS_S_jjjmmm_param_4];
	ld.param.u32 	%r5, [_Z6matMulPfS_S_jjjmmm_param_5];
	ld.param.u64 	%rd35, [_Z6matMulPfS_S_jjjmmm_param_6];
	ld.param.u64 	%rd36, [_Z6matMulPfS_S_jjjmmm_param_7];
	ld.param.u64 	%rd37, [_Z6matMulPfS_S_jjjmmm_param_8];
	cvta.to.global.u64 	%rd1, %rd38;
	mov.u32 	%r6, %ctaid.y;
	mov.u32 	%r7, %ntid.y;
	mov.u32 	%r8, %tid.y;
	mad.lo.s32 	%r1, %r6, %r7, %r8;
	mov.u32 	%r9, %ctaid.x;
	mov.u32 	%r10, %ntid.x;
	mov.u32 	%r11, %tid.x;
	mad.lo.s32 	%r2, %r9, %r10, %r11;
	setp.ge.u32 	%p1, %r1, %r4;
	setp.ge.u32 	%p2, %r2, %r5;
	or.pred  	%p3, %p1, %p2;
	@%p3 bra 	$L__BB0_14;
	cvta.to.global.u64 	%rd39, %rd34;
	cvta.to.global.u64 	%rd2, %rd33;
	cvt.u64.u32 	%rd40, %r1;
	mul.lo.s64 	%rd3, %rd35, %rd40;
	mad.lo.s64 	%rd41, %rd37, %rd40, %rd39;
	mul.wide.u32 	%rd42, %r2, 4;
	add.s64 	%rd4, %rd41, %rd42;
	mov.b32 	%r12, 0;
	st.global.u32 	[%rd4], %r12;
	cvt.u64.u32 	%rd5, %r3;
	setp.eq.s32 	%p4, %r3, 0;
	@%p4 bra 	$L__BB0_14;
	add.s64 	%rd6, %rd1, %rd42;
	setp.lt.u32 	%p5, %r3, 16;
	mov.b64 	%rd85, 0;
	mov.f32 	%f96, 0f00000000;
	@%p5 bra 	$L__BB0_5;
	and.b64  	%rd85, %rd5, 4294967280;
	shl.b64 	%rd8, %rd36, 4;
	add.s64 	%rd45, %rd3, %rd2;
	add.s64 	%rd81, %rd45, 32;
	mov.f32 	%f96, 0f00000000;
	mov.u64 	%rd82, %rd6;
	mov.u64 	%rd83, %rd85;
$L__BB0_4:
	.pragma "nounroll";
	ld.global.f32 	%f12, [%rd81+-32];
	ld.global.f32 	%f13, [%rd82];
	fma.rn.f32 	%f14, %f12, %f13, %f96;
	st.global.f32 	[%rd4], %f14;
	ld.global.f32 	%f15, [%rd81+-28];
	add.s64 	%rd46, %rd82, %rd36;
	ld.global.f32 	%f16, [%rd46];
	fma.rn.f32 	%f17, %f15, %f16, %f14;
	st.global.f32 	[%rd4], %f17;
	ld.global.f32 	%f18, [%rd81+-24];
	add.s64 	%rd47, %rd46, %rd36;
	ld.global.f32 	%f19, [%rd47];
	fma.rn.f32 	%f20, %f18, %f19, %f17;
	st.global.f32 	[%rd4], %f20;
	ld.global.f32 	%f21, [%rd81+-20];
	add.s64 	%rd48, %rd47, %rd36;
	ld.global.f32 	%f22, [%rd48];
	fma.rn.f32 	%f23, %f21, %f22, %f20;
	st.global.f32 	[%rd4], %f23;
	ld.global.f32 	%f24, [%rd81+-16];
	add.s64 	%rd49, %rd48, %rd36;
	ld.global.f32 	%f25, [%rd49];
	fma.rn.f32 	%f26, %f24, %f25, %f23;
	st.global.f32 	[%rd4], %f26;
	ld.global.f32 	%f27, [%rd81+-12];
	add.s64 	%rd50, %rd49, %rd36;
	ld.global.f32 	%f28, [%rd50];
	fma.rn.f32 	%f29, %f27, %f28, %f26;
	st.global.f32 	[%rd4], %f29;
	ld.global.f32 	%f30, [%rd81+-8];
	add.s64 	%rd51, %rd50, %rd36;
	ld.global.f32 	%f31, [%rd51];
	fma.rn.f32 	%f32, %f30, %f31, %f29;
	st.global.f32 	[%rd4], %f32;
	ld.global.f32 	%f33, [%rd81+-4];
	add.s64 	%rd52, %rd51, %rd36;
	ld.global.f32 	%f34, [%rd52];
	fma.rn.f32 	%f35, %f33, %f34, %f32;
	st.global.f32 	[%rd4], %f35;
	ld.global.f32 	%f36, [%rd81];
	add.s64 	%rd53, %rd52, %rd36;
	ld.global.f32 	%f37, [%rd53];
	fma.rn.f32 	%f38, %f36, %f37, %f35;
	st.global.f32 	[%rd4], %f38;
	ld.global.f32 	%f39, [%rd81+4];
	add.s64 	%rd54, %rd53, %rd36;
	ld.global.f32 	%f40, [%rd54];
	fma.rn.f32 	%f41, %f39, %f40, %f38;
	st.global.f32 	[%rd4], %f41;
	ld.global.f32 	%f42, [%rd81+8];
	add.s64 	%rd55, %rd54, %rd36;
	ld.global.f32 	%f43, [%rd55];
	fma.rn.f32 	%f44, %f42, %f43, %f41;
	st.global.f32 	[%rd4], %f44;
	ld.global.f32 	%f45, [%rd81+12];
	add.s64 	%rd56, %rd55, %rd36;
	ld.global.f32 	%f46, [%rd56];
	fma.rn.f32 	%f47, %f45, %f46, %f44;
	st.global.f32 	[%rd4], %f47;
	ld.global.f32 	%f48, [%rd81+16];
	add.s64 	%rd57, %rd56, %rd36;
	ld.global.f32 	%f49, [%rd57];
	fma.rn.f32 	%f50, %f48, %f49, %f47;
	st.global.f32 	[%rd4], %f50;
	ld.global.f32 	%f51, [%rd81+20];
	add.s64 	%rd58, %rd57, %rd36;
	ld.global.f32 	%f52, [%rd58];
	fma.rn.f32 	%f53, %f51, %f52, %f50;
	st.global.f32 	[%rd4], %f53;
	ld.global.f32 	%f54, [%rd81+24];
	add.s64 	%rd59, %rd58, %rd36;
	ld.global.f32 	%f55, [%rd59];
	fma.rn.f32 	%f56, %f54, %f55, %f53;
	st.global.f32 	[%rd4], %f56;
	ld.global.f32 	%f57, [%rd81+28];
	add.s64 	%rd60, %rd59, %rd36;
	ld.global.f32 	%f58, [%rd60];
	fma.rn.f32 	%f96, %f57, %f58, %f56;
	st.global.f32 	[%rd4], %f96;
	add.s64 	%rd83, %rd83, -16;
	add.s64 	%rd82, %rd82, %rd8;
	add.s64 	%rd81, %rd81, 64;
	setp.ne.s64 	%p6, %rd83, 0;
	@%p6 bra 	$L__BB0_4;
$L__BB0_5:
	and.b64  	%rd17, %rd5, 15;
	setp.eq.s64 	%p7, %rd17, 0;
	@%p7 bra 	$L__BB0_14;
	add.s64 	%rd18, %rd2, %rd3;
	and.b64  	%rd19, %rd5, 7;
	setp.lt.u64 	%p8, %rd17, 8;
	@%p8 bra 	$L__BB0_8;
	shl.b64 	%rd61, %rd85, 2;
	add.s64 	%rd62, %rd18, %rd61;
	ld.global.f32 	%f59, [%rd62];
	mad.lo.s64 	%rd63, %rd85, %rd36, %rd6;
	ld.global.f32 	%f60, [%rd63];
	fma.rn.f32 	%f61, %f59, %f60, %f96;
	st.global.f32 	[%rd4], %f61;
	ld.global.f32 	%f62, [%rd62+4];
	add.s64 	%rd64, %rd63, %rd36;
	ld.global.f32 	%f63, [%rd64];
	fma.rn.f32 	%f64, %f62, %f63, %f61;
	st.global.f32 	[%rd4], %f64;
	ld.global.f32 	%f65, [%rd62+8];
	add.s64 	%rd65, %rd64, %rd36;
	ld.global.f32 	%f66, [%rd65];
	fma.rn.f32 	%f67, %f65, %f66, %f64;
	st.global.f32 	[%rd4], %f67;
	ld.global.f32 	%f68, [%rd62+12];
	add.s64 	%rd66, %rd65, %rd36;
	ld.global.f32 	%f69, [%rd66];
	fma.rn.f32 	%f70, %f68, %f69, %f67;
	st.global.f32 	[%rd4], %f70;
	ld.global.f32 	%f71, [%rd62+16];
	add.s64 	%rd67, %rd66, %rd36;
	ld.global.f32 	%f72, [%rd67];
	fma.rn.f32 	%f73, %f71, %f72, %f70;
	st.global.f32 	[%rd4], %f73;
	ld.global.f32 	%f74, [%rd62+20];
	add.s64 	%rd68, %rd67, %rd36;
	ld.global.f32 	%f75, [%rd68];
	fma.rn.f32 	%f76, %f74, %f75, %f73;
	st.global.f32 	[%rd4], %f76;
	ld.global.f32 	%f77, [%rd62+24];
	add.s64 	%rd69, %rd68, %rd36;
	ld.global.f32 	%f78, [%rd69];
	fma.rn.f32 	%f79, %f77, %f78, %f76;
	st.global.f32 	[%rd4], %f79;
	ld.global.f32 	%f80, [%rd62+28];
	add.s64 	%rd70, %rd69, %rd36;
	ld.global.f32 	%f81, [%rd70];
	fma.rn.f32 	%f96, %f80, %f81, %f79;
	st.global.f32 	[%rd4], %f96;
	add.s64 	%rd85, %rd85, 8;
$L__BB0_8:
	setp.eq.s64 	%p9, %rd19, 0;
	@%p9 bra 	$L__BB0_14;
	and.b64  	%rd87, %rd5, 3;
	setp.lt.u64 	%p10, %rd19, 4;
	@%p10 bra 	$L__BB0_11;
	shl.b64 	%rd71, %rd85, 2;
	add.s64 	%rd72, %rd18, %rd71;
	ld.global.f32 	%f82, [%rd72];
	mad.lo.s64 	%rd73, %rd85, %rd36, %rd6;
	ld.global.f32 	%f83, [%rd73];
	fma.rn.f32 	%f84, %f82, %f83, %f96;
	st.global.f32 	[%rd4], %f84;
	ld.global.f32 	%f85, [%rd72+4];
	add.s64 	%rd74, %rd73, %rd36;
	ld.global.f32 	%f86, [%rd74];
	fma.rn.f32 	%f87, %f85, %f86, %f84;
	st.global.f32 	[%rd4], %f87;
	ld.global.f32 	%f88, [%rd72+8];
	add.s64 	%rd75, %rd74, %rd36;
	ld.global.f32 	%f89, [%rd75];
	fma.rn.f32 	%f90, %f88, %f89, %f87;
	st.global.f32 	[%rd4], %f90;
	ld.global.f32 	%f91, [%rd72+12];
	add.s64 	%rd76, %rd75, %rd36;
	ld.global.f32 	%f92, [%rd76];
	fma.rn.f32 	%f96, %f91, %f92, %f90;
	st.global.f32 	[%rd4], %f96;
	add.s64 	%rd85, %rd85, 4;
$L__BB0_11:
	setp.eq.s64 	%p11, %rd87, 0;
	@%p11 bra 	$L__BB0_14;
	shl.b64 	%rd77, %rd85, 2;
	add.s64 	%rd78, %rd3, %rd77;
	add.s64 	%rd89, %rd2, %rd78;
	mul.wide.u32 	%rd79, %r2, 4;
	mad.lo.s64 	%rd80, %rd85, %rd36, %rd79;
	add.s64 	%rd88, %rd1, %rd80;
$L__BB0_13:
	.pragma "nounroll";
	ld.global.f32 	%f93, [%rd89];
	ld.global.f32 	%f94, [%rd88];
	fma.rn.f32 	%f96, %f93, %f94, %f96;
	st.global.f32 	[%rd4], %f96;
	add.s64 	%rd89, %rd89, 4;
	add.s64 	%rd88, %rd88, %rd36;
	add.s64 	%rd87, %rd87, -1;
	setp.ne.s64 	%p12, %rd87, 0;
	@%p12 bra 	$L__BB0_13;
$L__BB0_14:
	ret;

}


// ===== COMPILED SASS (sm_100) =====

	.target	sm_100

	.elftype	@"ET_EXEC"


//--------------------- .note.nv.tkinfo           --------------------------
	.section	.note.nv.tkinfo,"",@"SHT_NOTE"
	.sectionflags	@"SHF_NOTE_NV_TKINFO"
	.tkinfo
        /*0018*/ 	.word	0x00000002
        /*0030*/ 	.string	""
        /*0030*/ 	.string	"ptxas"
        /*0030*/ 	.string	"Cuda compilation tools, release 13.0, V13.0.88"
        /*0030*/ 	.string	"Build cuda_13.0.r13.0/compiler.36424714_0"
        /*0030*/ 	.string	"-arch sm_100 -m 64 "



//--------------------- .note.nv.cuinfo           --------------------------
	.section	.note.nv.cuinfo,"",@"SHT_NOTE"
	.sectionflags	@"SHF_NOTE_NV_CUINFO"
        /*0018*/ 	.short	0x0002
        /*001a*/ 	.short	0x0064
        /*001c*/ 	.short	0x0082
	.zero		2


//--------------------- .nv.info                  --------------------------
	.section	.nv.info,"",@"SHT_CUDA_INFO"
	.align	4


	//----- nvinfo : EIATTR_REGCOUNT
	.align		4
        /*0000*/ 	.byte	0x04, 0x2f
        /*0002*/ 	.short	(.L_1 - .L_0)
	.align		4
.L_0:
        /*0004*/ 	.word	index@(_Z6matMulPfS_S_jjjmmm)
        /*0008*/ 	.word	0x0000001e


	//----- nvinfo : EIATTR_FRAME_SIZE
	.align		4
.L_1:
        /*000c*/ 	.byte	0x04, 0x11
        /*000e*/ 	.short	(.L_3 - .L_2)
	.align		4
.L_2:
        /*0010*/ 	.word	index@(_Z6matMulPfS_S_jjjmmm)
        /*0014*/ 	.word	0x00000000


	//----- nvinfo : EIATTR_MIN_STACK_SIZE
	.align		4
.L_3:
        /*0018*/ 	.byte	0x04, 0x12
        /*001a*/ 	.short	(.L_5 - .L_4)
	.align		4
.L_4:
        /*001c*/ 	.word	index@(_Z6matMulPfS_S_jjjmmm)
        /*0020*/ 	.word	0x00000000
.L_5:


//--------------------- .nv.compat                --------------------------
	.section	.nv.compat,"",@"SHT_CUDA_COMPAT_INFO"
	.align	4
        /*0000*/ 	.byte	0x02, 0x09, 0x00, 0x00, 0x02, 0x02, 0x01, 0x00, 0x02, 0x05, 0x05, 0x00, 0x03, 0x07, 0x01, 0x01
        /*0010*/ 	.byte	0x02, 0x03, 0x00, 0x00, 0x02, 0x06, 0x01, 0x00, 0x04, 0x0b, 0x08, 0x00, 0x09, 0x00, 0x00, 0x00
        /*0020*/ 	.byte	0x00, 0x00, 0x00, 0x00


//--------------------- .nv.info._Z6matMulPfS_S_jjjmmm --------------------------
	.section	.nv.info._Z6matMulPfS_S_jjjmmm,"",@"SHT_CUDA_INFO"
	.sectionflags	@""
	.align	4


	//----- nvinfo : EIATTR_CUDA_API_VERSION
	.align		4
        /*0000*/ 	.byte	0x04, 0x37
        /*0002*/ 	.short	(.L_7 - .L_6)
.L_6:
        /*0004*/ 	.word	0x00000082


	//----- nvinfo : EIATTR_KPARAM_INFO
	.align		4
.L_7:
        /*0008*/ 	.byte	0x04, 0x17
        /*000a*/ 	.short	(.L_9 - .L_8)
.L_8:
        /*000c*/ 	.word	0x00000000
        /*0010*/ 	.short	0x0008
        /*0012*/ 	.short	0x0038
        /*0014*/ 	.byte	0x00, 0xf0, 0x21, 0x00


	//----- nvinfo : EIATTR_KPARAM_INFO
	.align		4
.L_9:
        /*0018*/ 	.byte	0x04, 0x17
        /*001a*/ 	.short	(.L_11 - .L_10)
.L_10:
        /*001c*/ 	.word	0x00000000
        /*0020*/ 	.short	0x0007
        /*0022*/ 	.short	0x0030
        /*0024*/ 	.byte	0x00, 0xf0, 0x21, 0x00


	//----- nvinfo : EIATTR_KPARAM_INFO
	.align		4
.L_11:
        /*0028*/ 	.byte	0x04, 0x17
        /*002a*/ 	.short	(.L_13 - .L_12)
.L_12:
        /*002c*/ 	.word	0x00000000
        /*0030*/ 	.short	0x0006
        /*0032*/ 	.short	0x0028
        /*0034*/ 	.byte	0x00, 0xf0, 0x21, 0x00


	//----- nvinfo : EIATTR_KPARAM_INFO
	.align		4
.L_13:
        /*0038*/ 	.byte	0x04, 0x17
        /*003a*/ 	.short	(.L_15 - .L_14)
.L_14:
        /*003c*/ 	.word	0x00000000
        /*0040*/ 	.short	0x0005
        /*0042*/ 	.short	0x0020
        /*0044*/ 	.byte	0x00, 0xf0, 0x11, 0x00


	//----- nvinfo : EIATTR_KPARAM_INFO
	.align		4
.L_15:
        /*0048*/ 	.byte	0x04, 0x17
        /*004a*/ 	.short	(.L_17 - .L_16)
.L_16:
        /*004c*/ 	.word	0x00000000
        /*0050*/ 	.short	0x0004
        /*0052*/ 	.short	0x001c
        /*0054*/ 	.byte	0x00, 0xf0, 0x11, 0x00


	//----- nvinfo : EIATTR_KPARAM_INFO
	.align		4
.L_17:
        /*0058*/ 	.byte	0x04, 0x17
        /*005a*/ 	.short	(.L_19 - .L_18)
.L_18:
        /*005c*/ 	.word	0x00000000
        /*0060*/ 	.short	0x0003
        /*0062*/ 	.short	0x0018
        /*0064*/ 	.byte	0x00, 0xf0, 0x11, 0x00


	//----- nvinfo : EIATTR_KPARAM_INFO
	.align		4
.L_19:
        /*0068*/ 	.byte	0x04, 0x17
        /*006a*/ 	.short	(.L_21 - .L_20)
.L_20:
        /*006c*/ 	.word	0x00000000
        /*0070*/ 	.short	0x0002
        /*0072*/ 	.short	0x0010
        /*0074*/ 	.byte	0x00, 0xf5, 0x21, 0x00


	//----- nvinfo : EIATTR_KPARAM_INFO
	.align		4
.L_21:
        /*0078*/ 	.byte	0x04, 0x17
        /*007a*/ 	.short	(.L_23 - .L_22)
.L_22:
        /*007c*/ 	.word	0x00000000
        /*0080*/ 	.short	0x0001
        /*0082*/ 	.short	0x0008
        /*0084*/ 	.byte	0x00, 0xf5, 0x21, 0x00


	//----- nvinfo : EIATTR_KPARAM_INFO
	.align		4
.L_23:
        /*0088*/ 	.byte	0x04, 0x17
        /*008a*/ 	.short	(.L_25 - .L_24)
.L_24:
        /*008c*/ 	.word	0x00000000
        /*0090*/ 	.short	0x0000
        /*0092*/ 	.short	0x0000
        /*0094*/ 	.byte	0x00, 0xf5, 0x21, 0x00


	//----- nvinfo : EIATTR_SPARSE_MMA_MASK
	.align		4
.L_25:
        /*0098*/ 	.byte	0x03, 0x50
        /*009a*/ 	.short	0x0000


	//----- nvinfo : EIATTR_MAXREG_COUNT
	.align		4
        /*009c*/ 	.byte	0x03, 0x1b
        /*009e*/ 	.short	0x00ff


	//----- nvinfo : EIATTR_MERCURY_ISA_VERSION
	.align		4
        /*00a0*/ 	.byte	0x03, 0x5f
        /*00a2*/ 	.short	0x0101


	//----- nvinfo : EIATTR_VRC_CTA_INIT_COUNT
	.align		4
        /*00a4*/ 	.byte	0x02, 0x4a
	.zero		1
	.zero		1


	//----- nvinfo : EIATTR_EXIT_INSTR_OFFSETS
	.align		4
        /*00a8*/ 	.byte	0x04, 0x1c
        /*00aa*/ 	.short	(.L_27 - .L_26)


	//   ....[0]....
.L_26:
        /*00ac*/ 	.word	0x000000d0


	//   ....[1]....
        /*00b0*/ 	.word	0x00000170


	//   ....[2]....
        /*00b4*/ 	.word	0x000009a0


	//   ....[3]....
        /*00b8*/ 	.word	0x00000de0


	//   ....[4]....
        /*00bc*/ 	.word	0x00001050


	//   ....[5]....
        /*00c0*/ 	.word	0x00001220


	//----- nvinfo : EIATTR_CBANK_PARAM_SIZE
	.align		4
.L_27:
        /*00c4*/ 	.byte	0x03, 0x19
        /*00c6*/ 	.short	0x0040


	//----- nvinfo : EIATTR_PARAM_CBANK
	.align		4
        /*00c8*/ 	.byte	0x04, 0x0a
        /*00ca*/ 	.short	(.L_29 - .L_28)
	.align		4
.L_28:
        /*00cc*/ 	.word	index@(.nv.constant0._Z6matMulPfS_S_jjjmmm)
        /*00d0*/ 	.short	0x0380
        /*00d2*/ 	.short	0x0040


	//----- nvinfo : EIATTR_SW_WAR
	.align		4
.L_29:
        /*00d4*/ 	.byte	0x04, 0x36
        /*00d6*/ 	.short	(.L_31 - .L_30)
.L_30:
        /*00d8*/ 	.word	0x00000008
.L_31:


//--------------------- .nv.callgraph             --------------------------
	.section	.nv.callgraph,"",@"SHT_CUDA_CALLGRAPH"
	.align	4
	.sectionentsize	8
	.align		4
        /*0000*/ 	.word	0x00000000
	.align		4
        /*0004*/ 	.word	0xffffffff
	.align		4
        /*0008*/ 	.word	0x00000000
	.align		4
        /*000c*/ 	.word	0xfffffffe
	.align		4
        /*0010*/ 	.word	0x00000000
	.align		4
        /*0014*/ 	.word	0xfffffffd
	.align		4
        /*0018*/ 	.word	0x00000000
	.align		4
        /*001c*/ 	.word	0xfffffffc


//--------------------- .text._Z6matMulPfS_S_jjjmmm --------------------------
	.section	.text._Z6matMulPfS_S_jjjmmm,"ax",@progbits
	.align	128
        .global         _Z6matMulPfS_S_jjjmmm
        .type           _Z6matMulPfS_S_jjjmmm,@function
        .size           _Z6matMulPfS_S_jjjmmm,(.L_x_6 - _Z6matMulPfS_S_jjjmmm)
        .other          _Z6matMulPfS_S_jjjmmm,@"STO_CUDA_ENTRY STV_DEFAULT"
_Z6matMulPfS_S_jjjmmm:
.text._Z6matMulPfS_S_jjjmmm:
[----:B------:R-:W-:Y:S01]  /*0000*/  LDC R1, c[0x0][0x37c] ;  /* 0x0000df00ff017b82 */ /* 0x000fe20000000800 */
[----:B------:R-:W0:Y:S07]  /*0010*/  S2R R5, SR_TID.X ;  /* 0x0000000000057919 */ /* 0x000e2e0000002100 */
[----:B------:R-:W1:Y:S01]  /*0020*/  LDC R6, c[0x0][0x364] ;  /* 0x0000d900ff067b82 */ /* 0x000e620000000800 */
[----:B------:R-:W2:Y:S01]  /*0030*/  LDCU UR6, c[0x0][0x3a0] ;  /* 0x00007400ff0677ac */ /* 0x000ea20008000800 */
[----:B------:R-:W1:Y:S01]  /*0040*/  S2R R3, SR_TID.Y ;  /* 0x0000000000037919 */ /* 0x000e620000002200 */
[----:B------:R-:W3:Y:S05]  /*0050*/  LDCU UR7, c[0x0][0x398] ;  /* 0x00007300ff0777ac */ /* 0x000eea0008000800 */
[----:B------:R-:W0:Y:S08]  /*0060*/  S2UR UR5, SR_CTAID.X ;  /* 0x00000000000579c3 */ /* 0x000e300000002500 */
[----:B------:R-:W0:Y:S08]  /*0070*/  LDC R0, c[0x0][0x360] ;  /* 0x0000d800ff007b82 */ /* 0x000e300000000800 */
[----:B------:R-:W1:Y:S01]  /*0080*/  S2UR UR4, SR_CTAID.Y ;  /* 0x00000000000479c3 */ /* 0x000e620000002600 */
[----:B0-----:R-:W-:-:S05]  /*0090*/  IMAD R0, R0, UR5, R5 ;  /* 0x0000000500007c24 */ /* 0x001fca000f8e0205 */
[----:B--2---:R-:W-:Y:S01]  /*00a0*/  ISETP.GE.U32.AND P0, PT, R0, UR6, PT ;  /* 0x0000000600007c0c */ /* 0x004fe2000bf06070 */
[----:B-1----:R-:W-:-:S05]  /*00b0*/  IMAD R6, R6, UR4, R3 ;  /* 0x0000000406067c24 */ /* 0x002fca000f8e0203 */
[----:B---3--:R-:W-:-:S13]  /*00c0*/  ISETP.GE.U32.OR P0, PT, R6, UR7, P0 ;  /* 0x0000000706007c0c */ /* 0x008fda0008706470 */
[----:B------:R-:W-:Y:S05]  /*00d0*/  @P0 EXIT ;  /* 0x000000000000094d */ /* 0x000fea0003800000 */
[----:B------:R-:W0:Y:S01]  /*00e0*/  LDC.64 R2, c[0x0][0x390] ;  /* 0x0000e400ff027b82 */ /* 0x000e220000000a00 */
[----:B------:R-:W0:Y:S01]  /*00f0*/  LDCU.64 UR8, c[0x0][0x3b8] ;  /* 0x00007700ff0877ac */ /* 0x000e220008000a00 */
[----:B------:R-:W1:Y:S01]  /*0100*/  LDCU UR5, c[0x0][0x39c] ;  /* 0x00007380ff0577ac */ /* 0x000e620008000800 */
[----:B------:R-:W2:Y:S01]  /*0110*/  LDCU.64 UR6, c[0x0][0x358] ;  /* 0x00006b00ff0677ac */ /* 0x000ea20008000a00 */
[----:B-1----:R-:W-:Y:S01]  /*0120*/  ISETP.NE.AND P0, PT, RZ, UR5, PT ;  /* 0x00000005ff007c0c */ /* 0x002fe2000bf05270 */
[----:B0-----:R-:W-:-:S04]  /*0130*/  IMAD.WIDE.U32 R2, R6, UR8, R2 ;  /* 0x0000000806027c25 */ /* 0x001fc8000f8e0002 */
[----:B------:R-:W-:Y:S02]  /*0140*/  IMAD R3, R6, UR9, R3 ;  /* 0x0000000906037c24 */ /* 0x000fe4000f8e0203 */
[----:B------:R-:W-:-:S05]  /*0150*/  IMAD.WIDE.U32 R4, R0, 0x4, R2 ;  /* 0x0000000400047825 */ /* 0x000fca00078e0002 */
[----:B--2---:R0:W-:Y:S01]  /*0160*/  STG.E desc[UR6][R4.64], RZ ;  /* 0x000000ff04007986 */ /* 0x0041e2000c101906 */
[----:B------:R-:W-:Y:S05]  /*0170*/  @!P0 EXIT ;  /* 0x000000000000894d */ /* 0x000fea0003800000 */
[----:B------:R-:W1:Y:S01]  /*0180*/  LDC.64 R2, c[0x0][0x388] ;  /* 0x0000e200ff027b82 */ /* 0x000e620000000a00 */
[----:B------:R-:W-:Y:S01]  /*0190*/  UISETP.GE.U32.AND UP0, UPT, UR5, 0x10, UPT ;  /* 0x000000100500788c */ /* 0x000fe2000bf06070 */
[----:B------:R-:W-:Y:S02]  /*01a0*/  HFMA2 R17, -RZ, RZ, 0, 0 ;  /* 0x00000000ff117431 */ /* 0x000fe400000001ff */
[----:B------:R-:W-:Y:S02]  /*01b0*/  IMAD.MOV.U32 R7, RZ, RZ, RZ ;  /* 0x000000ffff077224 */ /* 0x000fe400078e00ff */
[----:B------:R-:W-:Y:S02]  /*01c0*/  IMAD.MOV.U32 R8, RZ, RZ, RZ ;  /* 0x000000ffff087224 */ /* 0x000fe400078e00ff */
[----:B-1----:R-:W-:Y:S02]  /*01d0*/  IMAD.WIDE.U32 R2, R0, 0x4, R2 ;  /* 0x0000000400027825 */ /* 0x002fe400078e0002 */
[----:B------:R-:W-:Y:S05]  /*01e0*/  BRA.U !UP0, `(.L_x_0) ;  /* 0x0000000508e07547 */ /* 0x000fea000b800000 */
[----:B------:R-:W1:Y:S01]  /*01f0*/  LDC.64 R8, c[0x0][0x380] ;  /* 0x0000e000ff087b82 */ /* 0x000e620000000a00 */
[----:B------:R-:W1:Y:S01]  /*0200*/  LDCU.64 UR8, c[0x0][0x3a8] ;  /* 0x00007500ff0877ac */ /* 0x000e620008000a00 */
[----:B------:R-:W-:Y:S02]  /*0210*/  IMAD.MOV.U32 R17, RZ, RZ, RZ ;  /* 0x000000ffff117224 */ /* 0x000fe400078e00ff */
[----:B------:R-:W-:Y:S01]  /*0220*/  IMAD.MOV.U32 R15, RZ, RZ, R3 ;  /* 0x000000ffff0f7224 */ /* 0x000fe200078e0003 */
[----:B------:R-:W-:-:S03]  /*0230*/  UMOV UR4, URZ ;  /* 0x000000ff00047c82 */ /* 0x000fc60008000000 */
[----:B------:R-:W2:Y:S01]  /*0240*/  LDC.64 R10, c[0x0][0x3b0] ;  /* 0x0000ec00ff0a7b82 */ /* 0x000ea20000000a00 */
[----:B-1----:R-:W-:Y:S01]  /*0250*/  IMAD.WIDE.U32 R8, R6, UR8, R8 ;  /* 0x0000000806087c25 */ /* 0x002fe2000f8e0008 */
[----:B------:R-:W-:-:S03]  /*0260*/  ULOP3.LUT UR8, UR5, 0xfffffff0, URZ, 0xc0, !UPT ;  /* 0xfffffff005087892 */ /* 0x000fc6000f8ec0ff */
[----:B------:R-:W-:Y:S01]  /*0270*/  IMAD R13, R6, UR9, R9 ;  /* 0x00000009060d7c24 */ /* 0x000fe2000f8e0209 */
[----:B------:R-:W-:Y:S01]  /*0280*/  IADD3 R12, P0, PT, R8, 0x20, RZ ;  /* 0x00000020080c7810 */ /* 0x000fe20007f1e0ff */
[----:B------:R-:W-:Y:S01]  /*0290*/  IMAD.MOV.U32 R8, RZ, RZ, RZ ;  /* 0x000000ffff087224 */ /* 0x000fe200078e00ff */
[----:B------:R-:W-:Y:S01]  /*02a0*/  MOV R9, R2 ;  /* 0x0000000200097202 */ /* 0x000fe20000000f00 */
[----:B------:R-:W-:Y:S01]  /*02b0*/  IMAD.U32 R7, RZ, RZ, UR8 ;  /* 0x00000008ff077e24 */ /* 0x000fe2000f8e00ff */
[----:B--2---:R-:W-:Y:S02]  /*02c0*/  SHF.L.U64.HI R14, R10, 0x4, R11 ;  /* 0x000000040a0e7819 */ /* 0x004fe4000001020b */
[----:B------:R-:W-:-:S07]  /*02d0*/  IADD3.X R13, PT, PT, RZ, R13, RZ, P0, !PT ;  /* 0x0000000dff0d7210 */ /* 0x000fce00007fe4ff */
.L_x_1:
[----:B------:R-:W-:Y:S01]  /*02e0*/  IMAD.MOV.U32 R20, RZ, RZ, R9 ;  /* 0x000000ffff147224 */ /* 0x000fe200078e0009 */
[----:B------:R-:W2:Y:S01]  /*02f0*/  LDG.E R16, desc[UR6][R12.64+-0x20] ;  /* 0xffffe0060c107981 */ /* 0x000ea2000c1e1900 */
[----:B------:R-:W-:-:S05]  /*0300*/  IMAD.MOV.U32 R21, RZ, RZ, R15 ;  /* 0x000000ffff157224 */ /* 0x000fca00078e000f */
[----:B------:R-:W2:Y:S01]  /*0310*/  LDG.E R20, desc[UR6][R20.64] ;  /* 0x0000000614147981 */ /* 0x000ea2000c1e1900 */
[----:B------:R-:W-:-:S04]  /*0320*/  IADD3 R18, P0, PT, R9, R10, RZ ;  /* 0x0000000a09127210 */ /* 0x000fc80007f1e0ff */
[----:B------:R-:W-:Y:S01]  /*0330*/  IADD3.X R19, PT, PT, R15, R11, RZ, P0, !PT ;  /* 0x0000000b0f137210 */ /* 0x000fe200007fe4ff */
[----:B--2---:R-:W-:-:S05]  /*0340*/  FFMA R23, R16, R20, R17 ;  /* 0x0000001410177223 */ /* 0x004fca0000000011 */
[----:B-1----:R1:W-:Y:S04]  /*0350*/  STG.E desc[UR6][R4.64], R23 ;  /* 0x0000001704007986 */ /* 0x0023e8000c101906 */
[----:B------:R-:W2:Y:S04]  /*0360*/  LDG.E R24, desc[UR6][R18.64] ;  /* 0x0000000612187981 */ /* 0x000ea8000c1e1900 */
[----:B------:R-:W2:Y:S01]  /*0370*/  LDG.E R22, desc[UR6][R12.64+-0x1c] ;  /* 0xffffe4060c167981 */ /* 0x000ea2000c1e1900 */
[----:B------:R-:W-:-:S05]  /*0380*/  IADD3 R16, P0, PT, R18, R10, RZ ;  /* 0x0000000a12107210 */ /* 0x000fca0007f1e0ff */
[----:B------:R-:W-:Y:S02]  /*0390*/  IMAD.X R17, R19, 0x1, R11, P0 ;  /* 0x0000000113117824 */ /* 0x000fe400000e060b */
[----:B--2---:R-:W-:-:S05]  /*03a0*/  FFMA R25, R22, R24, R23 ;  /* 0x0000001816197223 */ /* 0x004fca0000000017 */
[----:B------:R2:W-:Y:S04]  /*03b0*/  STG.E desc[UR6][R4.64], R25 ;  /* 0x0000001904007986 */ /* 0x0005e8000c101906 */
[----:B------:R-:W1:Y:S04]  /*03c0*/  LDG.E R24, desc[UR6][R16.64] ;  /* 0x0000000610187981 */ /* 0x000e68000c1e1900 */
[----:B------:R-:W1:Y:S01]  /*03d0*/  LDG.E R22, desc[UR6][R12.64+-0x18] ;  /* 0xffffe8060c167981 */ /* 0x000e62000c1e1900 */
[----:B------:R-:W-:-:S05]  /*03e0*/  IADD3 R20, P0, PT, R16, R10, RZ ;  /* 0x0000000a10147210 */ /* 0x000fca0007f1e0ff */
[----:B------:R-:W-:Y:S02]  /*03f0*/  IMAD.X R21, R17, 0x1, R11, P0 ;  /* 0x0000000111157824 */ /* 0x000fe400000e060b */
[----:B-1----:R-:W-:-:S05]  /*0400*/  FFMA R23, R22, R24, R25 ;  /* 0x0000001816177223 */ /* 0x002fca0000000019 */
[----:B------:R1:W-:Y:S04]  /*0410*/  STG.E desc[UR6][R4.64], R23 ;  /* 0x0000001704007986 */ /* 0x0003e8000c101906 */
[----:B------:R-:W2:Y:S04]  /*0420*/  LDG.E R24, desc[UR6][R20.64] ;  /* 0x0000000614187981 */ /* 0x000ea8000c1e1900 */
[----:B------:R-:W2:Y:S01]  /*0430*/  LDG.E R22, desc[UR6][R12.64+-0x14] ;  /* 0xffffec060c167981 */ /* 0x000ea2000c1e1900 */
[----:B------:R-:W-:-:S04]  /*0440*/  IADD3 R18, P0, PT, R20, R10, RZ ;  /* 0x0000000a14127210 */ /* 0x000fc80007f1e0ff */
[----:B------:R-:W-:Y:S01]  /*0450*/  IADD3.X R19, PT, PT, R21, R11, RZ, P0, !PT ;  /* 0x0000000b15137210 */ /* 0x000fe200007fe4ff */
        /* <DEDUP_REMOVED lines=16> */
[----:B------:R-:W-:-:S04]  /*0560*/  IADD3 R18, P0, PT, R20, R10, RZ ;  /* 0x0000000a14127210 */ /* 0x000fc80007f1e0ff */
[----:B------:R-:W-:Y:S01]  /*0570*/  IADD3.X R19, PT, PT, R21, R11, RZ, P0, !PT ;  /* 0x0000000b15137210 */ /* 0x000fe200007fe4ff */
        /* <DEDUP_REMOVED lines=32> */
[----:B------:R-:W3:Y:S04]  /*0780*/  LDG.E R24, desc[UR6][R20.64] ;  /* 0x0000000614187981 */ /* 0x000ee8000c1e1900 */
[----:B------:R-:W3:Y:S01]  /*0790*/  LDG.E R22, desc[UR6][R12.64+0x10] ;  /* 0x000010060c167981 */ /* 0x000ee2000c1e1900 */
[----:B------:R-:W-:-:S04]  /*07a0*/  IADD3 R18, P0, PT, R20, R10, RZ ;  /* 0x0000000a14127210 */ /* 0x000fc80007f1e0ff */
[----:B------:R-:W-:Y:S01]  /*07b0*/  IADD3.X R19, PT, PT, R21, R11, RZ, P0, !PT ;  /* 0x0000000b15137210 */ /* 0x000fe200007fe4ff */
[----:B---3--:R-:W-:-:S05]  /*07c0*/  FFMA R27, R22, R24, R25 ;  /* 0x00000018161b7223 */ /* 0x008fca0000000019 */
[----:B------:R3:W-:Y:S04]  /*07d0*/  STG.E desc[UR6][R4.64], R27 ;  /* 0x0000001b04007986 */ /* 0x0007e8000c101906 */
[----:B------:R-:W2:Y:S04]  /*07e0*/  LDG.E R17, desc[UR6][R18.64] ;  /* 0x0000000612117981 */ /* 0x000ea8000c1e1900 */
[----:B------:R-:W2:Y:S01]  /*07f0*/  LDG.E R16, desc[UR6][R12.64+0x14] ;  /* 0x000014060c107981 */ /* 0x000ea2000c1e1900 */
[----:B------:R-:W-:-:S05]  /*0800*/  IADD3 R22, P0, PT, R18, R10, RZ ;  /* 0x0000000a12167210 */ /* 0x000fca0007f1e0ff */
[----:B-1----:R-:W-:Y:S02]  /*0810*/  IMAD.X R23, R19, 0x1, R11, P0 ;  /* 0x0000000113177824 */ /* 0x002fe400000e060b */
[----:B--2---:R-:W-:-:S05]  /*0820*/  FFMA R25, R16, R17, R27 ;  /* 0x0000001110197223 */ /* 0x004fca000000001b */
[----:B------:R1:W-:Y:S04]  /*0830*/  STG.E desc[UR6][R4.64], R25 ;  /* 0x0000001904007986 */ /* 0x0003e8000c101906 */
[----:B------:R-:W3:Y:S04]  /*0840*/  LDG.E R17, desc[UR6][R22.64] ;  /* 0x0000000616117981 */ /* 0x000ee8000c1e1900 */
[----:B------:R-:W3:Y:S01]  /*0850*/  LDG.E R16, desc[UR6][R12.64+0x18] ;  /* 0x000018060c107981 */ /* 0x000ee2000c1e1900 */
[----:B------:R-:W-:-:S05]  /*0860*/  IADD3 R20, P0, PT, R22, R10, RZ ;  /* 0x0000000a16147210 */ /* 0x000fca0007f1e0ff */
[----:B------:R-:W-:Y:S02]  /*0870*/  IMAD.X R21, R23, 0x1, R11, P0 ;  /* 0x0000000117157824 */ /* 0x000fe400000e060b */
[----:B---3--:R-:W-:-:S05]  /*0880*/  FFMA R27, R16, R17, R25 ;  /* 0x00000011101b7223 */ /* 0x008fca0000000019 */
[----:B------:R1:W-:Y:S04]  /*0890*/  STG.E desc[UR6][R4.64], R27 ;  /* 0x0000001b04007986 */ /* 0x0003e8000c101906 */
[----:B------:R-:W2:Y:S04]  /*08a0*/  LDG.E R20, desc[UR6][R20.64] ;  /* 0x0000000614147981 */ /* 0x000ea8000c1e1900 */
[----:B------:R3:W2:Y:S01]  /*08b0*/  LDG.E R16, desc[UR6][R12.64+0x1c] ;  /* 0x00001c060c107981 */ /* 0x0006a2000c1e1900 */
[----:B------:R-:W-:-:S04]  /*08c0*/  UIADD3 UR8, UP0, UPT, UR8, -0x10, URZ ;  /* 0xfffffff008087890 */ /* 0x000fc8000ff1e0ff */
[----:B------:R-:W-:Y:S02]  /*08d0*/  UIADD3.X UR4, UPT, UPT, UR4, -0x1, URZ, UP0, !UPT ;  /* 0xffffffff04047890 */ /* 0x000fe400087fe4ff */
[----:B------:R-:W-:-:S04]  /*08e0*/  UISETP.NE.U32.AND UP0, UPT, UR8, URZ, UPT ;  /* 0x000000ff0800728c */ /* 0x000fc8000bf05070 */
[----:B------:R-:W-:Y:S01]  /*08f0*/  UISETP.NE.AND.EX UP0, UPT, UR4, URZ, UPT, UP0 ;  /* 0x000000ff0400728c */ /* 0x000fe2000bf05300 */
[----:B------:R-:W-:Y:S02]  /*0900*/  LEA R9, P0, R10, R9, 0x4 ;  /* 0x000000090a097211 */ /* 0x000fe400078020ff */
[----:B---3--:R-:W-:-:S03]  /*0910*/  IADD3 R12, P1, PT, R12, 0x40, RZ ;  /* 0x000000400c0c7810 */ /* 0x008fc60007f3e0ff */
[----:B------:R-:W-:Y:S01]  /*0920*/  IMAD.X R15, R15, 0x1, R14, P0 ;  /* 0x000000010f0f7824 */ /* 0x000fe200000e060e */
[----:B------:R-:W-:Y:S01]  /*0930*/  IADD3.X R13, PT, PT, RZ, R13, RZ, P1, !PT ;  /* 0x0000000dff0d7210 */ /* 0x000fe20000ffe4ff */
[----:B--2---:R-:W-:-:S05]  /*0940*/  FFMA R17, R16, R20, R27 ;  /* 0x0000001410117223 */ /* 0x004fca000000001b */
[----:B------:R1:W-:Y:S01]  /*0950*/  STG.E desc[UR6][R4.64], R17 ;  /* 0x0000001104007986 */ /* 0x0003e2000c101906 */
[----:B------:R-:W-:Y:S05]  /*0960*/  BRA.U UP0, `(.L_x_1) ;  /* 0xfffffff9005c7547 */ /* 0x000fea000b83ffff */
.L_x_0:
[----:B------:R-:W-:-:S06]  /*0970*/  ULOP3.LUT UR4, UR5, 0xf, URZ, 0xc0, !UPT ;  /* 0x0000000f05047892 */ /* 0x000fcc000f8ec0ff */
[----:B------:R-:W-:-:S04]  /*0980*/  ISETP.NE.U32.AND P0, PT, RZ, UR4, PT ;  /* 0x00000004ff007c0c */ /* 0x000fc8000bf05070 */
[----:B------:R-:W-:-:S13]  /*0990*/  ISETP.NE.AND.EX P0, PT, RZ, RZ, PT, P0 ;  /* 0x000000ffff00720c */ /* 0x000fda0003f05300 */
[----:B------:R-:W-:Y:S05]  /*09a0*/  @!P0 EXIT ;  /* 0x000000000000894d */ /* 0x000fea0003800000 */
[----:B------:R-:W2:Y:S01]  /*09b0*/  LDC.64 R10, c[0x0][0x380] ;  /* 0x0000e000ff0a7b82 */ /* 0x000ea20000000a00 */
[----:B------:R-:W3:Y:S01]  /*09c0*/  LDCU.64 UR12, c[0x0][0x3a8] ;  /* 0x00007500ff0c77ac */ /* 0x000ee20008000a00 */
[----:B------:R-:W-:Y:S02]  /*09d0*/  UISETP.GE.U32.AND UP0, UPT, UR4, 0x8, UPT ;  /* 0x000000080400788c */ /* 0x000fe4000bf06070 */
[----:B------:R-:W-:Y:S02]  /*09e0*/  ULOP3.LUT UR4, UR5, 0x7, URZ, 0xc0, !UPT ;  /* 0x0000000705047892 */ /* 0x000fe4000f8ec0ff */
[----:B------:R-:W-:Y:S01]  /*09f0*/  UISETP.GE.U32.AND.EX UP0, UPT, URZ, URZ, UPT, UP0 ;  /* 0x000000ffff00728c */ /* 0x000fe2000bf06100 */
[C---:B---3--:R-:W-:Y:S02]  /*0a00*/  IMAD R15, R6.reuse, UR13, RZ ;  /* 0x0000000d060f7c24 */ /* 0x048fe4000f8e02ff */
[----:B--2---:R-:W-:-:S04]  /*0a10*/  IMAD.WIDE.U32 R10, R6, UR12, R10 ;  /* 0x0000000c060a7c25 */ /* 0x004fc8000f8e000a */
[----:B------:R-:W-:Y:S02]  /*0a20*/  IMAD.IADD R9, R11, 0x1, R15 ;  /* 0x000000010b097824 */ /* 0x000fe400078e020f */
[----:B------:R-:W-:Y:S05]  /*0a30*/  BRA.U !UP0, `(.L_x_2) ;  /* 0x0000000108e07547 */ /* 0x000fea000b800000 */
[----:B------:R-:W2:Y:S01]  /*0a40*/  LDCU.64 UR8, c[0x0][0x3b0] ;  /* 0x00007600ff0877ac */ /* 0x000ea20008000a00 */
[----:B------:R-:W-:-:S04]  /*0a50*/  LEA R12, P0, R7, R10, 0x2 ;  /* 0x0000000a070c7211 */ /* 0x000fc800078010ff */
[C---:B------:R-:W-:Y:S01]  /*0a60*/  LEA.HI.X R13, R7.reuse, R9, R8, 0x2, P0 ;  /* 0x00000009070d7211 */ /* 0x040fe200000f1408 */
[----:B--2---:R-:W-:Y:S02]  /*0a70*/  IMAD R14, R8, UR8, RZ ;  /* 0x00000008080e7c24 */ /* 0x004fe4000f8e02ff */
[----:B------:R-:W-:-:S04]  /*0a80*/  IMAD.WIDE.U32 R18, R7, UR8, R2 ;  /* 0x0000000807127c25 */ /* 0x000fc8000f8e0002 */
[----:B------:R-:W-:Y:S02]  /*0a90*/  IMAD R21, R7, UR9, R14 ;  /* 0x0000000907157c24 */ /* 0x000fe4000f8e020e */
[----:B------:R-:W-:Y:S01]  /*0aa0*/  IMAD.MOV.U32 R20, RZ, RZ, R18 ;  /* 0x000000ffff147224 */ /* 0x000fe200078e0012 */
[----:B------:R-:W2:Y:S02]  /*0ab0*/  LDG.E R14, desc[UR6][R12.64] ;  /* 0x000000060c0e7981 */ /* 0x000ea4000c1e1900 */
[----:B------:R-:W-:-:S05]  /*0ac0*/  IADD3 R21, PT, PT, R19, R21, RZ ;  /* 0x0000001513157210 */ /* 0x000fca0007ffe0ff */
[----:B------:R-:W2:Y:S01]  /*0ad0*/  LDG.E R16, desc[UR6][R20.64] ;  /* 0x0000000614107981 */ /* 0x000ea2000c1e1900 */
[----:B------:R-:W-:-:S04]  /*0ae0*/  IADD3 R18, P0, PT, R18, UR8, RZ ;  /* 0x0000000812127c10 */ /* 0x000fc8000ff1e0ff */
[----:B------:R-:W-:Y:S01]  /*0af0*/  IADD3.X R19, PT, PT, R21, UR9, RZ, P0, !PT ;  /* 0x0000000915137c10 */ /* 0x000fe200087fe4ff */
[----:B--2---:R-:W-:-:S05]  /*0b00*/  FFMA R23, R14, R16, R17 ;  /* 0x000000100e177223 */ /* 0x004fca0000000011 */
[----:B------:R2:W-:Y:S04]  /*0b10*/  STG.E desc[UR6][R4.64], R23 ;  /* 0x0000001704007986 */ /* 0x0005e8000c101906 */
[----:B------:R-:W3:Y:S04]  /*0b20*/  LDG.E R22, desc[UR6][R18.64] ;  /* 0x0000000612167981 */ /* 0x000ee8000c1e1900 */
[----:B------:R-:W3:Y:S01]  /*0b30*/  LDG.E R14, desc[UR6][R12.64+0x4] ;  /* 0x000004060c0e7981 */ /* 0x000ee2000c1e1900 */
[----:B------:R-:W-:-:S04]  /*0b40*/  IADD3 R16, P0, PT, R18, UR8, RZ ;  /* 0x0000000812107c10 */ /* 0x000fc8000ff1e0ff */
[----:B-1----:R-:W-:Y:S01]  /*0b50*/  IADD3.X R17, PT, PT, R19, UR9, RZ, P0, !PT ;  /* 0x0000000913117c10 */ /* 0x002fe200087fe4ff */
[----:B---3--:R-:W-:-:S05]  /*0b60*/  FFMA R25, R14, R22, R23 ;  /* 0x000000160e197223 */ /* 0x008fca0000000017 */
[----:B------:R1:W-:Y:S04]  /*0b70*/  STG.E desc[UR6][R4.64], R25 ;  /* 0x0000001904007986 */ /* 0x0003e8000c101906 */
[----:B------:R-:W2:Y:S04]  /*0b80*/  LDG.E R22, desc[UR6][R16.64] ;  /* 0x0000000610167981 */ /* 0x000ea8000c1e1900 */
[----:B------:R-:W2:Y:S01]  /*0b90*/  LDG.E R14, desc[UR6][R12.64+0x8] ;  /* 0x000008060c0e7981 */ /* 0x000ea2000c1e1900 */
[----:B------:R-:W-:-:S04]  /*0ba0*/  IADD3 R20, P0, PT, R16, UR8, RZ ;  /* 0x0000000810147c10 */ /* 0x000fc8000ff1e0ff */
[----:B------:R-:W-:Y:S01]  /*0bb0*/  IADD3.X R21, PT, PT, R17, UR9, RZ, P0, !PT ;  /* 0x0000000911157c10 */ /* 0x000fe200087fe4ff */
[----:B--2---:R-:W-:-:S05]  /*0bc0*/  FFMA R23, R14, R22, R25 ;  /* 0x000000160e177223 */ /* 0x004fca0000000019 */
[----:B------:R2:W-:Y:S04]  /*0bd0*/  STG.E desc[UR6][R4.64], R23 ;  /* 0x0000001704007986 */ /* 0x0005e8000c101906 */
[----:B------:R-:W1:Y:S04]  /*0be0*/  LDG.E R22, desc[UR6][R20.64] ;  /* 0x0000000614167981 */ /* 0x000e68000c1e1900 */
[----:B------:R-:W1:Y:S01]  /*0bf0*/  LDG.E R14, desc[UR6][R12.64+0xc] ;  /* 0x00000c060c0e7981 */ /* 0x000e62000c1e1900 */
[----:B------:R-:W-:-:S04]  /*0c00*/  IADD3 R18, P0, PT, R20, UR8, RZ ;  /* 0x0000000814127c10 */ /* 0x000fc8000ff1e0ff */
[----:B------:R-:W-:Y:S01]  /*0c10*/  IADD3.X R19, PT, PT, R21, UR9, RZ, P0, !PT ;  /* 0x0000000915137c10 */ /* 0x000fe200087fe4ff */
[----:B-1----:R-:W-:-:S05]  /*0c20*/  FFMA R25, R14, R22, R23 ;  /* 0x000000160e197223 */ /* 0x002fca0000000017 */
        /* <DEDUP_REMOVED lines=19> */
[----:B------:R-:W2:Y:S04]  /*0d60*/  LDG.E R14, desc[UR6][R12.64+0x1c] ;  /* 0x00001c060c0e7981 */ /* 0x000ea8000c1e1900 */
[----:B------:R-:W2:Y:S01]  /*0d70*/  LDG.E R18, desc[UR6][R18.64] ;  /* 0x0000000612127981 */ /* 0x000ea2000c1e1900 */
[----:B------:R-:W-:-:S04]  /*0d80*/  IADD3 R7, P0, PT, R7, 0x8, RZ ;  /* 0x0000000807077810 */ /* 0x000fc80007f1e0ff */
[----:B------:R-:W-:Y:S01]  /*0d90*/  IADD3.X R8, PT, PT, RZ, R8, RZ, P0, !PT ;  /* 0x00000008ff087210 */ /* 0x000fe200007fe4ff */
[----:B--2---:R-:W-:-:S05]  /*0da0*/  FFMA R17, R14, R18, R23 ;  /* 0x000000120e117223 */ /* 0x004fca0000000017 */
[----:B------:R3:W-:Y:S03]  /*0db0*/  STG.E desc[UR6][R4.64], R17 ;  /* 0x0000001104007986 */ /* 0x0007e6000c101906 */
.L_x_2:
[----:B------:R-:W-:-:S04]  /*0dc0*/  ISETP.NE.U32.AND P0, PT, RZ, UR4, PT ;  /* 0x00000004ff007c0c */ /* 0x000fc8000bf05070 */
[----:B------:R-:W-:-:S13]  /*0dd0*/  ISETP.NE.AND.EX P0, PT, RZ, RZ, PT, P0 ;  /* 0x000000ffff00720c */ /* 0x000fda0003f05300 */
[----:B------:R-:W-:Y:S05]  /*0de0*/  @!P0 EXIT ;  /* 0x000000000000894d */ /* 0x000fea0003800000 */
[----:B------:R-:W-:Y:S02]  /*0df0*/  UISETP.GE.U32.AND UP0, UPT, UR4, 0x4, UPT ;  /* 0x000000040400788c */ /* 0x000fe4000bf06070 */
[----:B------:R-:W-:Y:S02]  /*0e00*/  ULOP3.LUT UR5, UR5, 0x3, URZ, 0xc0, !UPT ;  /* 0x0000000305057892 */ /* 0x000fe4000f8ec0ff */
[----:B------:R-:W-:Y:S01]  /*0e10*/  UISETP.GE.U32.AND.EX UP0, UPT, URZ, URZ, UPT, UP0 ;  /* 0x000000ffff00728c */ /* 0x000fe2000bf06100 */
[----:B------:R-:W-:-:S08]  /*0e20*/  UMOV UR4, URZ ;  /* 0x000000ff00047c82 */ /* 0x000fd00008000000 */
[----:B------:R-:W-:Y:S05]  /*0e30*/  BRA.U !UP0, `(.L_x_3) ;  /* 0x00000001087c7547 */ /* 0x000fea000b800000 */
[----:B------:R-:W2:Y:S01]  /*0e40*/  LDCU.64 UR8, c[0x0][0x3b0] ;  /* 0x00007600ff0877ac */ /* 0x000ea20008000a00 */
[----:B------:R-:W-:-:S04]  /*0e50*/  LEA R10, P0, R7, R10, 0x2 ;  /* 0x0000000a070a7211 */ /* 0x000fc800078010ff */
[----:B------:R-:W-:-:S05]  /*0e60*/  LEA.HI.X R11, R7, R9, R8, 0x2, P0 ;  /* 0x00000009070b7211 */ /* 0x000fca00000f1408 */
[----:B------:R-:W4:Y:S01]  /*0e70*/  LDG.E R14, desc[UR6][R10.64] ;  /* 0x000000060a0e7981 */ /* 0x000f22000c1e1900 */
[----:B--2---:R-:W-:Y:S02]  /*0e80*/  IMAD R12, R8, UR8, RZ ;  /* 0x00000008080c7c24 */ /* 0x004fe4000f8e02ff */
[----:B------:R-:W-:-:S04]  /*0e90*/  IMAD.WIDE.U32 R2, R7, UR8, R2 ;  /* 0x0000000807027c25 */ /* 0x000fc8000f8e0002 */
[----:B------:R-:W-:-:S04]  /*0ea0*/  IMAD R13, R7, UR9, R12 ;  /* 0x00000009070d7c24 */ /* 0x000fc8000f8e020c */
[----:B------:R-:W-:-:S05]  /*0eb0*/  IMAD.IADD R3, R3, 0x1, R13 ;  /* 0x0000000103037824 */ /* 0x000fca00078e020d */
[----:B------:R-:W4:Y:S01]  /*0ec0*/  LDG.E R9, desc[UR6][R2.64] ;  /* 0x0000000602097981 */ /* 0x000f22000c1e1900 */
[----:B------:R-:W-:-:S04]  /*0ed0*/  IADD3 R12, P0, PT, R2, UR8, RZ ;  /* 0x00000008020c7c10 */ /* 0x000fc8000ff1e0ff */
[----:B------:R-:W-:Y:S01]  /*0ee0*/  IADD3.X R13, PT, PT, R3, UR9, RZ, P0, !PT ;  /* 0x00000009030d7c10 */ /* 0x000fe200087fe4ff */
[----:B----4-:R-:W-:-:S05]  /*0ef0*/  FFMA R9, R14, R9, R17 ;  /* 0x000000090e097223 */ /* 0x010fca0000000011 */
[----:B------:R2:W-:Y:S04]  /*0f00*/  STG.E desc[UR6][R4.64], R9 ;  /* 0x0000000904007986 */ /* 0x0005e8000c101906 */
[----:B------:R-:W4:Y:S04]  /*0f10*/  LDG.E R16, desc[UR6][R12.64] ;  /* 0x000000060c107981 */ /* 0x000f28000c1e1900 */
[----:B------:R-:W4:Y:S01]  /*0f20*/  LDG.E R14, desc[UR6][R10.64+0x4] ;  /* 0x000004060a0e7981 */ /* 0x000f22000c1e1900 */
[----:B------:R-:W-:-:S04]  /*0f30*/  IADD3 R18, P0, PT, R12, UR8, RZ ;  /* 0x000000080c127c10 */ /* 0x000fc8000ff1e0ff */
[----:B------:R-:W-:Y:S01]  /*0f40*/  IADD3.X R19, PT, PT, R13, UR9, RZ, P0, !PT ;  /* 0x000000090d137c10 */ /* 0x000fe200087fe4ff */
[----:B----4-:R-:W-:-:S05]  /*0f50*/  FFMA R21, R14, R16, R9 ;  /* 0x000000100e157223 */ /* 0x010fca0000000009 */
        /* <DEDUP_REMOVED lines=9> */
[----:B------:R-:W-:-:S04]  /*0ff0*/  IADD3 R7, P0, PT, R7, 0x4, RZ ;  /* 0x0000000407077810 */ /* 0x000fc80007f1e0ff */
[----:B------:R-:W-:Y:S01]  /*1000*/  IADD3.X R8, PT, PT, RZ, R8, RZ, P0, !PT ;  /* 0x00000008ff087210 */ /* 0x000fe200007fe4ff */
[----:B-1-3--:R-:W-:-:S05]  /*1010*/  FFMA R17, R12, R2, R9 ;  /* 0x000000020c117223 */ /* 0x00afca0000000009 */
[----:B------:R4:W-:Y:S03]  /*1020*/  STG.E desc[UR6][R4.64], R17 ;  /* 0x0000001104007986 */ /* 0x0009e6000c101906 */
.L_x_3:
[----:B------:R-:W-:-:S04]  /*1030*/  ISETP.NE.U32.AND P0, PT, RZ, UR5, PT ;  /* 0x00000005ff007c0c */ /* 0x000fc8000bf05070 */
[----:B------:R-:W-:-:S13]  /*1040*/  ISETP.NE.AND.EX P0, PT, RZ, UR4, PT, P0 ;  /* 0x00000004ff007c0c */ /* 0x000fda000bf05300 */
[----:B------:R-:W-:Y:S05]  /*1050*/  @!P0 EXIT ;  /* 0x000000000000894d */ /* 0x000fea0003800000 */
[----:B------:R-:W2:Y:S01]  /*1060*/  LDCU.64 UR14, c[0x0][0x3b0] ;  /* 0x00007600ff0e77ac */ /* 0x000ea20008000a00 */
[----:B------:R-:W-:Y:S01]  /*1070*/  IMAD.WIDE.U32 R2, R0, 0x4, RZ ;  /* 0x0000000400027825 */ /* 0x000fe200078e00ff */
[C---:B------:R-:W-:Y:S01]  /*1080*/  SHF.L.U64.HI R11, R7.reuse, 0x2, R8 ;  /* 0x00000002070b7819 */ /* 0x040fe20000010208 */
[----:B------:R-:W5:Y:S02]  /*1090*/  LDCU.128 UR8, c[0x0][0x380] ;  /* 0x00007000ff0877ac */ /* 0x000f640008000c00 */
[C---:B------:R-:W-:Y:S02]  /*10a0*/  IMAD.SHL.U32 R10, R7.reuse, 0x4, RZ ;  /* 0x00000004070a7824 */ /* 0x040fe400078e00ff */
[----:B--2---:R-:W-:Y:S02]  /*10b0*/  IMAD R0, R8, UR14, RZ ;  /* 0x0000000e08007c24 */ /* 0x004fe4000f8e02ff */
[----:B----4-:R-:W-:-:S04]  /*10c0*/  IMAD.WIDE.U32 R8, R7, UR14, R2 ;  /* 0x0000000e07087c25 */ /* 0x010fc8000f8e0002 */
[----:B------:R-:W-:Y:S01]  /*10d0*/  IMAD.WIDE.U32 R2, R6, UR12, R10 ;  /* 0x0000000c06027c25 */ /* 0x000fe2000f8e000a */
[----:B-----5:R-:W-:-:S03]  /*10e0*/  IADD3 R8, P1, PT, R8, UR10, RZ ;  /* 0x0000000a08087c10 */ /* 0x020fc6000ff3e0ff */
[----:B------:R-:W-:Y:S01]  /*10f0*/  IMAD R7, R7, UR15, R0 ;  /* 0x0000000f07077c24 */ /* 0x000fe2000f8e0200 */
[----:B------:R-:W-:-:S04]  /*1100*/  IADD3 R2, P0, PT, R2, UR8, RZ ;  /* 0x0000000802027c10 */ /* 0x000fc8000ff1e0ff */
[----:B------:R-:W-:Y:S02]  /*1110*/  IADD3.X R9, PT, PT, R9, UR11, R7, P1, !PT ;  /* 0x0000000b09097c10 */ /* 0x000fe40008ffe407 */
[----:B------:R-:W-:-:S07]  /*1120*/  IADD3.X R3, PT, PT, R15, UR9, R3, P0, !PT ;  /* 0x000000090f037c10 */ /* 0x000fce00087fe403 */
.L_x_4:
[----:B------:R-:W-:Y:S01]  /*1130*/  MOV R6, R8 ;  /* 0x0000000800067202 */ /* 0x000fe20000000f00 */
[----:B------:R-:W-:Y:S01]  /*1140*/  IMAD.MOV.U32 R7, RZ, RZ, R9 ;  /* 0x000000ffff077224 */ /* 0x000fe200078e0009 */
[----:B--2---:R2:W1:Y:S04]  /*1150*/  LDG.E R0, desc[UR6][R2.64] ;  /* 0x0000000602007981 */ /* 0x004468000c1e1900 */
[----:B------:R-:W1:Y:S01]  /*1160*/  LDG.E R6, desc[UR6][R6.64] ;  /* 0x0000000606067981 */ /* 0x000e62000c1e1900 */
[----:B------:R-:W-:Y:S01]  /*1170*/  UIADD3 UR5, UP0, UPT, UR5, -0x1, URZ ;  /* 0xffffffff05057890 */ /* 0x000fe2000ff1e0ff */
[----:B------:R-:W-:-:S03]  /*1180*/  IADD3 R8, P1, PT, R8, UR14, RZ ;  /* 0x0000000e08087c10 */ /* 0x000fc6000ff3e0ff */
[----:B------:R-:W-:Y:S01]  /*1190*/  UIADD3.X UR4, UPT, UPT, UR4, -0x1, URZ, UP0, !UPT ;  /* 0xffffffff04047890 */ /* 0x000fe200087fe4ff */
[----:B--2---:R-:W-:Y:S01]  /*11a0*/  IADD3 R2, P0, PT, R2, 0x4, RZ ;  /* 0x0000000402027810 */ /* 0x004fe20007f1e0ff */
[----:B------:R-:W-:Y:S01]  /*11b0*/  UISETP.NE.U32.AND UP0, UPT, UR5, URZ, UPT ;  /* 0x000000ff0500728c */ /* 0x000fe2000bf05070 */
[----:B------:R-:W-:Y:S02]  /*11c0*/  IADD3.X R9, PT, PT, R9, UR15, RZ, P1, !PT ;  /* 0x0000000f09097c10 */ /* 0x000fe40008ffe4ff */
[----:B------:R-:W-:Y:S01]  /*11d0*/  IADD3.X R3, PT, PT, RZ, R3, RZ, P0, !PT ;  /* 0x00000003ff037210 */ /* 0x000fe200007fe4ff */
[----:B------:R-:W-:Y:S01]  /*11e0*/  UISETP.NE.AND.EX UP0, UPT, UR4, URZ, UPT, UP0 ;  /* 0x000000ff0400728c */ /* 0x000fe2000bf05300 */
[----:B-1-3--:R-:W-:-:S05]  /*11f0*/  FFMA R17, R0, R6, R17 ;  /* 0x0000000600117223 */ /* 0x00afca0000000011 */
[----:B------:R2:W-:Y:S03]  /*1200*/  STG.E desc[UR6][R4.64], R17 ;  /* 0x0000001104007986 */ /* 0x0005e6000c101906 */
[----:B------:R-:W-:Y:S05]  /*1210*/  BRA.U UP0, `(.L_x_4) ;  /* 0xfffffffd00c47547 */ /* 0x000fea000b83ffff */
[----:B------:R-:W-:Y:S05]  /*1220*/  EXIT ;  /* 0x000000000000794d */ /* 0x000fea0003800000 */
.L_x_5:
[----:B------:R-:W-:-:S00]  /*1230*/  BRA `(.L_x_5) ;  /* 0xfffffffc00fc7947 */ /* 0x000fc0000383ffff */
[----:B------:R-:W-:-:S00]  /*1240*/  NOP ;  /* 0x0000000000007918 */ /* 0x000fc00000000000 */
        /* <DEDUP_REMOVED lines=11> */
.L_x_6:


//--------------------- .nv.shared.reserved.0     --------------------------
	.section	.nv.shared.reserved.0,"aw",@nobits
	.weak		__nv_reservedSMEM_offset_0_alias
	.size		__nv_reservedSMEM_offset_0_alias, 0, 64
	.other		__nv_reservedSMEM_offset_0_alias,@"STO_CUDA_RESERVED_SHARED STV_DEFAULT"
__nv_reservedSMEM_offset_0_alias:
	.zero		0
	.zero		64


//--------------------- .nv.constant0._Z6matMulPfS_S_jjjmmm --------------------------
	.section	.nv.constant0._Z6matMulPfS_S_jjjmmm,"a",@progbits
	.sectionflags	@""
	.align	4
.nv.constant0._Z6matMulPfS_S_jjjmmm:
	.zero		960


//--------------------- SYMBOLS --------------------------

	.type		.nv.reservedSmem.offset0,@object
	.size		.nv.reservedSmem.offset0,0x4
